//
// Generated by NVIDIA NVVM Compiler
//
// Compiler Build ID: CL-36424714
// Cuda compilation tools, release 13.0, V13.0.88
// Based on NVVM 20.0.0
//

.version 9.0
.target sm_100
.address_size 64

	// .globl	_Z14gpu__convolutePfS_S_
.const .align 4 .u32 d_input_height;
.const .align 4 .u32 d_input_width;
.const .align 4 .u32 d_filter_height;
.const .align 4 .u32 d_filter_width;
.const .align 4 .u32 d_output_height;
.const .align 4 .u32 d_output_width;

.visible .entry _Z14gpu__convolutePfS_S_(
	.param .u64 .ptr .align 1 _Z14gpu__convolutePfS_S__param_0,
	.param .u64 .ptr .align 1 _Z14gpu__convolutePfS_S__param_1,
	.param .u64 .ptr .align 1 _Z14gpu__convolutePfS_S__param_2
)
{
	.reg .pred 	%p<16>;
	.reg .b32 	%r<56>;
	.reg .b32 	%f<121>;
	.reg .b64 	%rd<25>;

	ld.param.u64 	%rd6, [_Z14gpu__convolutePfS_S__param_0];
	ld.param.u64 	%rd7, [_Z14gpu__convolutePfS_S__param_1];
	ld.param.u64 	%rd5, [_Z14gpu__convolutePfS_S__param_2];
	cvta.to.global.u64 	%rd1, %rd7;
	cvta.to.global.u64 	%rd2, %rd6;
	mov.u32 	%r27, %ntid.y;
	mov.u32 	%r28, %ctaid.y;
	mov.u32 	%r29, %tid.y;
	mad.lo.s32 	%r30, %r27, %r28, %r29;
	mov.u32 	%r31, %ntid.x;
	mov.u32 	%r32, %ctaid.x;
	mov.u32 	%r33, %tid.x;
	mad.lo.s32 	%r2, %r31, %r32, %r33;
	ld.const.u32 	%r34, [d_output_width];
	mul.lo.s32 	%r3, %r34, %r30;
	setp.ge.u32 	%p1, %r2, %r34;
	ld.const.u32 	%r35, [d_output_height];
	setp.ge.u32 	%p2, %r30, %r35;
	or.pred  	%p3, %p1, %p2;
	mov.f32 	%f119, 0f00000000;
	@%p3 bra 	$L__BB0_19;
	ld.const.u32 	%r4, [d_filter_height];
	setp.eq.s32 	%p4, %r4, 0;
	@%p4 bra 	$L__BB0_18;
	ld.const.u32 	%r5, [d_filter_width];
	setp.eq.s32 	%p5, %r5, 0;
	@%p5 bra 	$L__BB0_18;
	ld.const.u32 	%r6, [d_input_width];
	and.b32  	%r7, %r5, 15;
	and.b32  	%r8, %r5, 7;
	and.b32  	%r9, %r5, -16;
	and.b32  	%r10, %r5, 3;
	neg.s32 	%r11, %r9;
	mov.f32 	%f119, 0f00000000;
	mov.b32 	%r49, 0;
$L__BB0_4:
	setp.lt.u32 	%p6, %r5, 16;
	add.s32 	%r39, %r49, %r30;
	mad.lo.s32 	%r13, %r6, %r39, %r2;
	mul.lo.s32 	%r14, %r5, %r49;
	mov.b32 	%r54, 0;
	@%p6 bra 	$L__BB0_7;
	mov.u32 	%r50, %r13;
	mov.u32 	%r51, %r14;
	mov.u32 	%r52, %r11;
$L__BB0_6:
	.pragma "nounroll";
	mul.wide.s32 	%rd8, %r51, 4;
	add.s64 	%rd9, %rd1, %rd8;
	mul.wide.s32 	%rd10, %r50, 4;
	add.s64 	%rd11, %rd2, %rd10;
	ld.global.f32 	%f21, [%rd11];
	ld.global.f32 	%f22, [%rd9];
	fma.rn.f32 	%f23, %f21, %f22, %f119;
	ld.global.f32 	%f24, [%rd11+4];
	ld.global.f32 	%f25, [%rd9+4];
	fma.rn.f32 	%f26, %f24, %f25, %f23;
	ld.global.f32 	%f27, [%rd11+8];
	ld.global.f32 	%f28, [%rd9+8];
	fma.rn.f32 	%f29, %f27, %f28, %f26;
	ld.global.f32 	%f30, [%rd11+12];
	ld.global.f32 	%f31, [%rd9+12];
	fma.rn.f32 	%f32, %f30, %f31, %f29;
	ld.global.f32 	%f33, [%rd11+16];
	ld.global.f32 	%f34, [%rd9+16];
	fma.rn.f32 	%f35, %f33, %f34, %f32;
	ld.global.f32 	%f36, [%rd11+20];
	ld.global.f32 	%f37, [%rd9+20];
	fma.rn.f32 	%f38, %f36, %f37, %f35;
	ld.global.f32 	%f39, [%rd11+24];
	ld.global.f32 	%f40, [%rd9+24];
	fma.rn.f32 	%f41, %f39, %f40, %f38;
	ld.global.f32 	%f42, [%rd11+28];
	ld.global.f32 	%f43, [%rd9+28];
	fma.rn.f32 	%f44, %f42, %f43, %f41;
	ld.global.f32 	%f45, [%rd11+32];
	ld.global.f32 	%f46, [%rd9+32];
	fma.rn.f32 	%f47, %f45, %f46, %f44;
	ld.global.f32 	%f48, [%rd11+36];
	ld.global.f32 	%f49, [%rd9+36];
	fma.rn.f32 	%f50, %f48, %f49, %f47;
	ld.global.f32 	%f51, [%rd11+40];
	ld.global.f32 	%f52, [%rd9+40];
	fma.rn.f32 	%f53, %f51, %f52, %f50;
	ld.global.f32 	%f54, [%rd11+44];
	ld.global.f32 	%f55, [%rd9+44];
	fma.rn.f32 	%f56, %f54, %f55, %f53;
	ld.global.f32 	%f57, [%rd11+48];
	ld.global.f32 	%f58, [%rd9+48];
	fma.rn.f32 	%f59, %f57, %f58, %f56;
	ld.global.f32 	%f60, [%rd11+52];
	ld.global.f32 	%f61, [%rd9+52];
	fma.rn.f32 	%f62, %f60, %f61, %f59;
	ld.global.f32 	%f63, [%rd11+56];
	ld.global.f32 	%f64, [%rd9+56];
	fma.rn.f32 	%f65, %f63, %f64, %f62;
	ld.global.f32 	%f66, [%rd11+60];
	ld.global.f32 	%f67, [%rd9+60];
	fma.rn.f32 	%f119, %f66, %f67, %f65;
	add.s32 	%r52, %r52, 16;
	add.s32 	%r51, %r51, 16;
	add.s32 	%r50, %r50, 16;
	setp.ne.s32 	%p7, %r52, 0;
	mov.u32 	%r54, %r9;
	@%p7 bra 	$L__BB0_6;
$L__BB0_7:
	setp.eq.s32 	%p8, %r7, 0;
	@%p8 bra 	$L__BB0_17;
	add.s32 	%r40, %r7, -1;
	setp.lt.u32 	%p9, %r40, 7;
	@%p9 bra 	$L__BB0_10;
	add.s32 	%r41, %r54, %r13;
	mul.wide.s32 	%rd12, %r41, 4;
	add.s64 	%rd13, %rd2, %rd12;
	ld.global.f32 	%f69, [%rd13];
	add.s32 	%r42, %r14, %r54;
	mul.wide.s32 	%rd14, %r42, 4;
	add.s64 	%rd15, %rd1, %rd14;
	ld.global.f32 	%f70, [%rd15];
	fma.rn.f32 	%f71, %f69, %f70, %f119;
	ld.global.f32 	%f72, [%rd13+4];
	ld.global.f32 	%f73, [%rd15+4];
	fma.rn.f32 	%f74, %f72, %f73, %f71;
	ld.global.f32 	%f75, [%rd13+8];
	ld.global.f32 	%f76, [%rd15+8];
	fma.rn.f32 	%f77, %f75, %f76, %f74;
	ld.global.f32 	%f78, [%rd13+12];
	ld.global.f32 	%f79, [%rd15+12];
	fma.rn.f32 	%f80, %f78, %f79, %f77;
	ld.global.f32 	%f81, [%rd13+16];
	ld.global.f32 	%f82, [%rd15+16];
	fma.rn.f32 	%f83, %f81, %f82, %f80;
	ld.global.f32 	%f84, [%rd13+20];
	ld.global.f32 	%f85, [%rd15+20];
	fma.rn.f32 	%f86, %f84, %f85, %f83;
	ld.global.f32 	%f87, [%rd13+24];
	ld.global.f32 	%f88, [%rd15+24];
	fma.rn.f32 	%f89, %f87, %f88, %f86;
	ld.global.f32 	%f90, [%rd13+28];
	ld.global.f32 	%f91, [%rd15+28];
	fma.rn.f32 	%f119, %f90, %f91, %f89;
	add.s32 	%r54, %r54, 8;
$L__BB0_10:
	setp.eq.s32 	%p10, %r8, 0;
	@%p10 bra 	$L__BB0_17;
	add.s32 	%r43, %r8, -1;
	setp.lt.u32 	%p11, %r43, 3;
	@%p11 bra 	$L__BB0_13;
	add.s32 	%r44, %r54, %r13;
	mul.wide.s32 	%rd16, %r44, 4;
	add.s64 	%rd17, %rd2, %rd16;
	ld.global.f32 	%f93, [%rd17];
	add.s32 	%r45, %r14, %r54;
	mul.wide.s32 	%rd18, %r45, 4;
	add.s64 	%rd19, %rd1, %rd18;
	ld.global.f32 	%f94, [%rd19];
	fma.rn.f32 	%f95, %f93, %f94, %f119;
	ld.global.f32 	%f96, [%rd17+4];
	ld.global.f32 	%f97, [%rd19+4];
	fma.rn.f32 	%f98, %f96, %f97, %f95;
	ld.global.f32 	%f99, [%rd17+8];
	ld.global.f32 	%f100, [%rd19+8];
	fma.rn.f32 	%f101, %f99, %f100, %f98;
	ld.global.f32 	%f102, [%rd17+12];
	ld.global.f32 	%f103, [%rd19+12];
	fma.rn.f32 	%f119, %f102, %f103, %f101;
	add.s32 	%r54, %r54, 4;
$L__BB0_13:
	setp.eq.s32 	%p12, %r10, 0;
	@%p12 bra 	$L__BB0_17;
	setp.eq.s32 	%p13, %r10, 1;
	add.s32 	%r46, %r54, %r13;
	mul.wide.s32 	%rd20, %r46, 4;
	add.s64 	%rd3, %rd2, %rd20;
	ld.global.f32 	%f104, [%rd3];
	add.s32 	%r47, %r14, %r54;
	mul.wide.s32 	%rd21, %r47, 4;
	add.s64 	%rd4, %rd1, %rd21;
	ld.global.f32 	%f105, [%rd4];
	fma.rn.f32 	%f119, %f104, %f105, %f119;
	@%p13 bra 	$L__BB0_17;
	setp.eq.s32 	%p14, %r10, 2;
	ld.global.f32 	%f106, [%rd3+4];
	ld.global.f32 	%f107, [%rd4+4];
	fma.rn.f32 	%f119, %f106, %f107, %f119;
	@%p14 bra 	$L__BB0_17;
	ld.global.f32 	%f108, [%rd3+8];
	ld.global.f32 	%f109, [%rd4+8];
	fma.rn.f32 	%f119, %f108, %f109, %f119;
$L__BB0_17:
	add.s32 	%r49, %r49, 1;
	setp.ne.s32 	%p15, %r49, %r4;
	@%p15 bra 	$L__BB0_4;
$L__BB0_18:
	add.s32 	%r48, %r3, %r2;
	cvta.to.global.u64 	%rd22, %rd5;
	mul.wide.s32 	%rd23, %r48, 4;
	add.s64 	%rd24, %rd22, %rd23;
	st.global.f32 	[%rd24], %f119;
$L__BB0_19:
	ret;

}


// ===== COMPILED SASS (sm_100) =====

	.target	sm_100

	.elftype	@"ET_EXEC"


//--------------------- .note.nv.tkinfo           --------------------------
	.section	.note.nv.tkinfo,"",@"SHT_NOTE"
	.sectionflags	@"SHF_NOTE_NV_TKINFO"
	.tkinfo
        /*0018*/ 	.word	0x00000002
        /*0030*/ 	.string	""
        /*0030*/ 	.string	"ptxas"
        /*0030*/ 	.string	"Cuda compilation tools, release 13.0, V13.0.88"
        /*0030*/ 	.string	"Build cuda_13.0.r13.0/compiler.36424714_0"
        /*0030*/ 	.string	"-arch sm_100 -m 64 "



//--------------------- .note.nv.cuinfo           --------------------------
	.section	.note.nv.cuinfo,"",@"SHT_NOTE"
	.sectionflags	@"SHF_NOTE_NV_CUINFO"
        /*0018*/ 	.short	0x0002
        /*001a*/ 	.short	0x0064
        /*001c*/ 	.short	0x0082
	.zero		2


//--------------------- .nv.info                  --------------------------
	.section	.nv.info,"",@"SHT_CUDA_INFO"
	.align	4


	//----- nvinfo : EIATTR_REGCOUNT
	.align		4
        /*0000*/ 	.byte	0x04, 0x2f
        /*0002*/ 	.short	(.L_7 - .L_6)
	.align		4
.L_6:
        /*0004*/ 	.word	index@(_Z14gpu__convolutePfS_S_)
        /*0008*/ 	.word	0x00000020


	//----- nvinfo : EIATTR_FRAME_SIZE
	.align		4
.L_7:
        /*000c*/ 	.byte	0x04, 0x11
        /*000e*/ 	.short	(.L_9 - .L_8)
	.align		4
.L_8:
        /*0010*/ 	.word	index@(_Z14gpu__convolutePfS_S_)
        /*0014*/ 	.word	0x00000000


	//----- nvinfo : EIATTR_MIN_STACK_SIZE
	.align		4
.L_9:
        /*0018*/ 	.byte	0x04, 0x12
        /*001a*/ 	.short	(.L_11 - .L_10)
	.align		4
.L_10:
        /*001c*/ 	.word	index@(_Z14gpu__convolutePfS_S_)
        /*0020*/ 	.word	0x00000000
.L_11:


//--------------------- .nv.compat                --------------------------
	.section	.nv.compat,"",@"SHT_CUDA_COMPAT_INFO"
	.align	4
        /*0000*/ 	.byte	0x02, 0x09, 0x00, 0x00, 0x02, 0x02, 0x01, 0x00, 0x02, 0x05, 0x05, 0x00, 0x03, 0x07, 0x01, 0x01
        /*0010*/ 	.byte	0x02, 0x03, 0x00, 0x00, 0x02, 0x06, 0x01, 0x00, 0x04, 0x0b, 0x08, 0x00, 0x09, 0x00, 0x00, 0x00
        /*0020*/ 	.byte	0x00, 0x00, 0x00, 0x00


//--------------------- .nv.info._Z14gpu__convolutePfS_S_ --------------------------
	.section	.nv.info._Z14gpu__convolutePfS_S_,"",@"SHT_CUDA_INFO"
	.sectionflags	@""
	.align	4


	//----- nvinfo : EIATTR_CUDA_API_VERSION
	.align		4
        /*0000*/ 	.byte	0x04, 0x37
        /*0002*/ 	.short	(.L_13 - .L_12)
.L_12:
        /*0004*/ 	.word	0x00000082


	//----- nvinfo : EIATTR_KPARAM_INFO
	.align		4
.L_13:
        /*0008*/ 	.byte	0x04, 0x17
        /*000a*/ 	.short	(.L_15 - .L_14)
.L_14:
        /*000c*/ 	.word	0x00000000
        /*0010*/ 	.short	0x0002
        /*0012*/ 	.short	0x0010
        /*0014*/ 	.byte	0x00, 0xf5, 0x21, 0x00


	//----- nvinfo : EIATTR_KPARAM_INFO
	.align		4
.L_15:
        /*0018*/ 	.byte	0x04, 0x17
        /*001a*/ 	.short	(.L_17 - .L_16)
.L_16:
        /*001c*/ 	.word	0x00000000
        /*0020*/ 	.short	0x0001
        /*0022*/ 	.short	0x0008
        /*0024*/ 	.byte	0x00, 0xf5, 0x21, 0x00


	//----- nvinfo : EIATTR_KPARAM_INFO
	.align		4
.L_17:
        /*0028*/ 	.byte	0x04, 0x17
        /*002a*/ 	.short	(.L_19 - .L_18)
.L_18:
        /*002c*/ 	.word	0x00000000
        /*0030*/ 	.short	0x0000
        /*0032*/ 	.short	0x0000
        /*0034*/ 	.byte	0x00, 0xf5, 0x21, 0x00


	//----- nvinfo : EIATTR_SPARSE_MMA_MASK
	.align		4
.L_19:
        /*0038*/ 	.byte	0x03, 0x50
        /*003a*/ 	.short	0x0000


	//----- nvinfo : EIATTR_MAXREG_COUNT
	.align		4
        /*003c*/ 	.byte	0x03, 0x1b
        /*003e*/ 	.short	0x00ff


	//----- nvinfo : EIATTR_MERCURY_ISA_VERSION
	.align		4
        /*0040*/ 	.byte	0x03, 0x5f
        /*0042*/ 	.short	0x0101


	//----- nvinfo : EIATTR_VRC_CTA_INIT_COUNT
	.align		4
        /*0044*/ 	.byte	0x02, 0x4a
	.zero		1
	.zero		1


	//----- nvinfo : EIATTR_EXIT_INSTR_OFFSETS
	.align		4
        /*0048*/ 	.byte	0x04, 0x1c
        /*004a*/ 	.short	(.L_21 - .L_20)


	//   ....[0]....
.L_20:
        /*004c*/ 	.word	0x000000c0


	//   ....[1]....
        /*0050*/ 	.word	0x00000b70


	//----- nvinfo : EIATTR_CBANK_PARAM_SIZE
	.align		4
.L_21:
        /*0054*/ 	.byte	0x03, 0x19
        /*0056*/ 	.short	0x0018


	//----- nvinfo : EIATTR_PARAM_CBANK
	.align		4
        /*0058*/ 	.byte	0x04, 0x0a
        /*005a*/ 	.short	(.L_23 - .L_22)
	.align		4
.L_22:
        /*005c*/ 	.word	index@(.nv.constant0._Z14gpu__convolutePfS_S_)
        /*0060*/ 	.short	0x0380
        /*0062*/ 	.short	0x0018


	//----- nvinfo : EIATTR_SW_WAR
	.align		4
.L_23:
        /*0064*/ 	.byte	0x04, 0x36
        /*0066*/ 	.short	(.L_25 - .L_24)
.L_24:
        /*0068*/ 	.word	0x00000008
.L_25:


//--------------------- .nv.callgraph             --------------------------
	.section	.nv.callgraph,"",@"SHT_CUDA_CALLGRAPH"
	.align	4
	.sectionentsize	8
	.align		4
        /*0000*/ 	.word	0x00000000
	.align		4
        /*0004*/ 	.word	0xffffffff
	.align		4
        /*0008*/ 	.word	0x00000000
	.align		4
        /*000c*/ 	.word	0xfffffffe
	.align		4
        /*0010*/ 	.word	0x00000000
	.align		4
        /*0014*/ 	.word	0xfffffffd
	.align		4
        /*0018*/ 	.word	0x00000000
	.align		4
        /*001c*/ 	.word	0xfffffffc


//--------------------- .nv.constant3             --------------------------
	.section	.nv.constant3,"a",@progbits
	.align	4
.nv.constant3:
	.type		d_input_height,@object
	.size		d_input_height,(d_input_width - d_input_height)
d_input_height:
	.zero		4
	.type		d_input_width,@object
	.size		d_input_width,(d_filter_height - d_input_width)
d_input_width:
	.zero		4
	.type		d_filter_height,@object
	.size		d_filter_height,(d_filter_width - d_filter_height)
d_filter_height:
	.zero		4
	.type		d_filter_width,@object
	.size		d_filter_width,(d_output_height - d_filter_width)
d_filter_width:
	.zero		4
	.type		d_output_height,@object
	.size		d_output_height,(d_output_width - d_output_height)
d_output_height:
	.zero		4
	.type		d_output_width,@object
	.size		d_output_width,(.L_5 - d_output_width)
d_output_width:
	.zero		4
.L_5:


//--------------------- .text._Z14gpu__convolutePfS_S_ --------------------------
	.section	.text._Z14gpu__convolutePfS_S_,"ax",@progbits
	.align	128
        .global         _Z14gpu__convolutePfS_S_
        .type           _Z14gpu__convolutePfS_S_,@function
        .size           _Z14gpu__convolutePfS_S_,(.L_x_8 - _Z14gpu__convolutePfS_S_)
        .other          _Z14gpu__convolutePfS_S_,@"STO_CUDA_ENTRY STV_DEFAULT"
_Z14gpu__convolutePfS_S_:
.text._Z14gpu__convolutePfS_S_:
[----:B------:R-:W-:Y:S01]  /*0000*/  LDC R1, c[0x0][0x37c] ;  /* 0x0000df00ff017b82 */ /* 0x000fe20000000800 */
[----:B------:R-:W0:Y:S01]  /*0010*/  S2R R0, SR_CTAID.Y ;  /* 0x0000000000007919 */ /* 0x000e220000002600 */
[----:B------:R-:W0:Y:S01]  /*0020*/  LDCU UR4, c[0x0][0x364] ;  /* 0x00006c80ff0477ac */ /* 0x000e220008000800 */
[----:B------:R-:W0:Y:S01]  /*0030*/  S2R R3, SR_TID.Y ;  /* 0x0000000000037919 */ /* 0x000e220000002200 */
[----:B------:R-:W1:Y:S01]  /*0040*/  LDCU UR5, c[0x0][0x360] ;  /* 0x00006c00ff0577ac */ /* 0x000e620008000800 */
[----:B------:R-:W1:Y:S01]  /*0050*/  S2R R7, SR_CTAID.X ;  /* 0x0000000000077919 */ /* 0x000e620000002500 */
[----:B------:R-:W2:Y:S01]  /*0060*/  LDCU.64 UR6, c[0x3][0x10] ;  /* 0x00c00200ff0677ac */ /* 0x000ea20008000a00 */
[----:B------:R-:W1:Y:S01]  /*0070*/  S2R R2, SR_TID.X ;  /* 0x0000000000027919 */ /* 0x000e620000002100 */
[----:B0-----:R-:W-:-:S05]  /*0080*/  IMAD R0, R0, UR4, R3 ;  /* 0x0000000400007c24 */ /* 0x001fca000f8e0203 */
[----:B--2---:R-:W-:Y:S01]  /*0090*/  ISETP.GE.U32.AND P0, PT, R0, UR6, PT ;  /* 0x0000000600007c0c */ /* 0x004fe2000bf06070 */
[----:B-1----:R-:W-:-:S05]  /*00a0*/  IMAD R7, R7, UR5, R2 ;  /* 0x0000000507077c24 */ /* 0x002fca000f8e0202 */
[----:B------:R-:W-:-:S13]  /*00b0*/  ISETP.GE.U32.OR P0, PT, R7, UR7, P0 ;  /* 0x0000000707007c0c */ /* 0x000fda0008706470 */
[----:B------:R-:W-:Y:S05]  /*00c0*/  @P0 EXIT ;  /* 0x000000000000094d */ /* 0x000fea0003800000 */
[----:B------:R-:W0:Y:S01]  /*00d0*/  LDC.64 R2, c[0x3][0x8] ;  /* 0x00c00200ff027b82 */ /* 0x000e220000000a00 */
[----:B------:R-:W1:Y:S01]  /*00e0*/  LDCU.64 UR6, c[0x0][0x358] ;  /* 0x00006b00ff0677ac */ /* 0x000e620008000a00 */
[----:B------:R-:W-:Y:S01]  /*00f0*/  HFMA2 R14, -RZ, RZ, 0, 0 ;  /* 0x00000000ff0e7431 */ /* 0x000fe200000001ff */
[----:B0-----:R-:W-:-:S04]  /*0100*/  ISETP.NE.AND P0, PT, R3, RZ, PT ;  /* 0x000000ff0300720c */ /* 0x001fc80003f05270 */
[----:B------:R-:W-:-:S13]  /*0110*/  ISETP.EQ.OR P0, PT, R2, RZ, !P0 ;  /* 0x000000ff0200720c */ /* 0x000fda0004702670 */
[----:B-1----:R-:W-:Y:S05]  /*0120*/  @P0 BRA `(.L_x_0) ;  /* 0x00000008007c0947 */ /* 0x002fea0003800000 */
[C---:B------:R-:W-:Y:S01]  /*0130*/  LOP3.LUT R6, R3.reuse, 0xfffffff0, RZ, 0xc0, !PT ;  /* 0xfffffff003067812 */ /* 0x040fe200078ec0ff */
[----:B------:R-:W-:Y:S01]  /*0140*/  UMOV UR4, URZ ;  /* 0x000000ff00047c82 */ /* 0x000fe20008000000 */
[C---:B------:R-:W-:Y:S02]  /*0150*/  LOP3.LUT R20, R3.reuse, 0xf, RZ, 0xc0, !PT ;  /* 0x0000000f03147812 */ /* 0x040fe400078ec0ff */
[C---:B------:R-:W-:Y:S02]  /*0160*/  LOP3.LUT R21, R3.reuse, 0x7, RZ, 0xc0, !PT ;  /* 0x0000000703157812 */ /* 0x040fe400078ec0ff */
[----:B------:R-:W-:Y:S02]  /*0170*/  LOP3.LUT R8, R3, 0x3, RZ, 0xc0, !PT ;  /* 0x0000000303087812 */ /* 0x000fe400078ec0ff */
[----:B------:R-:W-:Y:S02]  /*0180*/  MOV R14, RZ ;  /* 0x000000ff000e7202 */ /* 0x000fe40000000f00 */
[----:B------:R-:W-:-:S07]  /*0190*/  IADD3 R9, PT, PT, -R6, RZ, RZ ;  /* 0x000000ff06097210 */ /* 0x000fce0007ffe1ff */
.L_x_6:
[----:B------:R-:W0:Y:S01]  /*01a0*/  LDCU.64 UR10, c[0x3][0x8] ;  /* 0x00c00100ff0a77ac */ /* 0x000e220008000a00 */
[----:B------:R-:W-:Y:S02]  /*01b0*/  IADD3 R10, PT, PT, R0, UR4, RZ ;  /* 0x00000004000a7c10 */ /* 0x000fe4000fffe0ff */
[----:B------:R-:W-:Y:S01]  /*01c0*/  MOV R11, RZ ;  /* 0x000000ff000b7202 */ /* 0x000fe20000000f00 */
[----:B------:R-:W1:Y:S01]  /*01d0*/  LDCU UR5, c[0x3][0x4] ;  /* 0x00c00080ff0577ac */ /* 0x000e620008000800 */
[----:B0-----:R-:W-:Y:S02]  /*01e0*/  UISETP.GE.U32.AND UP0, UPT, UR11, 0x10, UPT ;  /* 0x000000100b00788c */ /* 0x001fe4000bf06070 */
[----:B------:R-:W-:Y:S02]  /*01f0*/  UIMAD UR8, UR4, UR11, URZ ;  /* 0x0000000b040872a4 */ /* 0x000fe4000f8e02ff */
[----:B------:R-:W-:Y:S01]  /*0200*/  UIADD3 UR4, UPT, UPT, UR4, 0x1, URZ ;  /* 0x0000000104047890 */ /* 0x000fe2000fffe0ff */
[----:B-1----:R-:W-:-:S03]  /*0210*/  IMAD R10, R10, UR5, R7 ;  /* 0x000000050a0a7c24 */ /* 0x002fc6000f8e0207 */
[----:B------:R-:W-:Y:S01]  /*0220*/  UISETP.NE.AND UP1, UPT, UR4, UR10, UPT ;  /* 0x0000000a0400728c */ /* 0x000fe2000bf25270 */
[----:B------:R-:W-:Y:S10]  /*0230*/  BRA.U !UP0, `(.L_x_1) ;  /* 0x0000000108f47547 */ /* 0x000ff4000b800000 */
[----:B------:R-:W-:Y:S02]  /*0240*/  MOV R11, R10 ;  /* 0x0000000a000b7202 */ /* 0x000fe40000000f00 */
[----:B------:R-:W-:Y:S02]  /*0250*/  MOV R13, UR8 ;  /* 0x00000008000d7c02 */ /* 0x000fe40008000f00 */
[----:B------:R-:W-:-:S07]  /*0260*/  MOV R12, R9 ;  /* 0x00000009000c7202 */ /* 0x000fce0000000f00 */
.L_x_2:
[----:B------:R-:W0:Y:S08]  /*0270*/  LDC.64 R4, c[0x0][0x388] ;  /* 0x0000e200ff047b82 */ /* 0x000e300000000a00 */
[----:B------:R-:W1:Y:S01]  /*0280*/  LDC.64 R2, c[0x0][0x380] ;  /* 0x0000e000ff027b82 */ /* 0x000e620000000a00 */
[----:B0-----:R-:W-:-:S05]  /*0290*/  IMAD.WIDE R4, R13, 0x4, R4 ;  /* 0x000000040d047825 */ /* 0x001fca00078e0204 */
[----:B------:R-:W2:Y:S01]  /*02a0*/  LDG.E R24, desc[UR6][R4.64] ;  /* 0x0000000604187981 */ /* 0x000ea2000c1e1900 */
[----:B-1----:R-:W-:-:S03]  /*02b0*/  IMAD.WIDE R2, R11, 0x4, R2 ;  /* 0x000000040b027825 */ /* 0x002fc600078e0202 */
[----:B------:R-:W3:Y:S04]  /*02c0*/  LDG.E R25, desc[UR6][R4.64+0x4] ;  /* 0x0000040604197981 */ /* 0x000ee8000c1e1900 */
[----:B------:R-:W2:Y:S04]  /*02d0*/  LDG.E R15, desc[UR6][R2.64] ;  /* 0x00000006020f7981 */ /* 0x000ea8000c1e1900 */
[----:B------:R-:W3:Y:S04]  /*02e0*/  LDG.E R26, desc[UR6][R2.64+0x4] ;  /* 0x00000406021a7981 */ /* 0x000ee8000c1e1900 */
[----:B------:R-:W4:Y:S04]  /*02f0*/  LDG.E R22, desc[UR6][R4.64+0x8] ;  /* 0x0000080604167981 */ /* 0x000f28000c1e1900 */
[----:B------:R-:W4:Y:S04]  /*0300*/  LDG.E R23, desc[UR6][R2.64+0x8] ;  /* 0x0000080602177981 */ /* 0x000f28000c1e1900 */
[----:B------:R-:W5:Y:S04]  /*0310*/  LDG.E R18, desc[UR6][R4.64+0xc] ;  /* 0x00000c0604127981 */ /* 0x000f68000c1e1900 */
[----:B------:R-:W5:Y:S04]  /*0320*/  LDG.E R19, desc[UR6][R2.64+0xc] ;  /* 0x00000c0602137981 */ /* 0x000f68000c1e1900 */
[----:B------:R-:W5:Y:S04]  /*0330*/  LDG.E R16, desc[UR6][R4.64+0x10] ;  /* 0x0000100604107981 */ /* 0x000f68000c1e1900 */
[----:B------:R-:W5:Y:S01]  /*0340*/  LDG.E R17, desc[UR6][R2.64+0x10] ;  /* 0x0000100602117981 */ /* 0x000f62000c1e1900 */
[----:B--2---:R-:W-:-:S03]  /*0350*/  FFMA R15, R15, R24, R14 ;  /* 0x000000180f0f7223 */ /* 0x004fc6000000000e */
[----:B------:R-:W2:Y:S01]  /*0360*/  LDG.E R14, desc[UR6][R2.64+0x14] ;  /* 0x00001406020e7981 */ /* 0x000ea2000c1e1900 */
[----:B---3--:R-:W-:-:S03]  /*0370*/  FFMA R26, R26, R25, R15 ;  /* 0x000000191a1a7223 */ /* 0x008fc6000000000f */
[----:B------:R-:W2:Y:S04]  /*0380*/  LDG.E R15, desc[UR6][R4.64+0x14] ;  /* 0x00001406040f7981 */ /* 0x000ea8000c1e1900 */
[----:B------:R-:W3:Y:S01]  /*0390*/  LDG.E R24, desc[UR6][R4.64+0x20] ;  /* 0x0000200604187981 */ /* 0x000ee2000c1e1900 */
[----:B----4-:R-:W-:-:S03]  /*03a0*/  FFMA R26, R23, R22, R26 ;  /* 0x00000016171a7223 */ /* 0x010fc6000000001a */
[----:B------:R-:W4:Y:S04]  /*03b0*/  LDG.E R22, desc[UR6][R4.64+0x18] ;  /* 0x0000180604167981 */ /* 0x000f28000c1e1900 */
[----:B------:R-:W4:Y:S01]  /*03c0*/  LDG.E R23, desc[UR6][R2.64+0x18] ;  /* 0x0000180602177981 */ /* 0x000f22000c1e1900 */
[----:B-----5:R-:W-:-:S03]  /*03d0*/  FFMA R26, R19, R18, R26 ;  /* 0x00000012131a7223 */ /* 0x020fc6000000001a */
[----:B------:R-:W5:Y:S04]  /*03e0*/  LDG.E R18, desc[UR6][R4.64+0x1c] ;  /* 0x00001c0604127981 */ /* 0x000f68000c1e1900 */
[----:B------:R-:W5:Y:S04]  /*03f0*/  LDG.E R19, desc[UR6][R2.64+0x1c] ;  /* 0x00001c0602137981 */ /* 0x000f68000c1e1900 */
[----:B------:R-:W3:Y:S01]  /*0400*/  LDG.E R25, desc[UR6][R2.64+0x20] ;  /* 0x0000200602197981 */ /* 0x000ee2000c1e1900 */
[----:B------:R-:W-:-:S03]  /*0410*/  FFMA R27, R17, R16, R26 ;  /* 0x00000010111b7223 */ /* 0x000fc6000000001a */
[----:B------:R-:W3:Y:S04]  /*0420*/  LDG.E R17, desc[UR6][R4.64+0x24] ;  /* 0x0000240604117981 */ /* 0x000ee8000c1e1900 */
[----:B------:R-:W3:Y:S04]  /*0430*/  LDG.E R16, desc[UR6][R2.64+0x24] ;  /* 0x0000240602107981 */ /* 0x000ee8000c1e1900 */
[----:B------:R-:W3:Y:S01]  /*0440*/  LDG.E R26, desc[UR6][R4.64+0x3c] ;  /* 0x00003c06041a7981 */ /* 0x000ee2000c1e1900 */
[----:B--2---:R-:W-:-:S03]  /*0450*/  FFMA R14, R14, R15, R27 ;  /* 0x0000000f0e0e7223 */ /* 0x004fc6000000001b */
[----:B------:R-:W2:Y:S04]  /*0460*/  LDG.E R15, desc[UR6][R2.64+0x28] ;  /* 0x00002806020f7981 */ /* 0x000ea8000c1e1900 */
[----:B------:R-:W2:Y:S01]  /*0470*/  LDG.E R27, desc[UR6][R2.64+0x3c] ;  /* 0x00003c06021b7981 */ /* 0x000ea2000c1e1900 */
[----:B----4-:R-:W-:-:S03]  /*0480*/  FFMA R22, R23, R22, R14 ;  /* 0x0000001617167223 */ /* 0x010fc6000000000e */
[----:B------:R-:W2:Y:S04]  /*0490*/  LDG.E R14, desc[UR6][R4.64+0x28] ;  /* 0x00002806040e7981 */ /* 0x000ea8000c1e1900 */
[----:B------:R-:W4:Y:S01]  /*04a0*/  LDG.E R23, desc[UR6][R4.64+0x30] ;  /* 0x0000300604177981 */ /* 0x000f22000c1e1900 */
[----:B-----5:R-:W-:-:S03]  /*04b0*/  FFMA R22, R19, R18, R22 ;  /* 0x0000001213167223 */ /* 0x020fc60000000016 */
[----:B------:R-:W5:Y:S01]  /*04c0*/  LDG.E R19, desc[UR6][R4.64+0x2c] ;  /* 0x00002c0604137981 */ /* 0x000f62000c1e1900 */
[----:B---3--:R-:W-:-:S03]  /*04d0*/  FFMA R25, R25, R24, R22 ;  /* 0x0000001819197223 */ /* 0x008fc60000000016 */
[----:B------:R-:W5:Y:S04]  /*04e0*/  LDG.E R18, desc[UR6][R2.64+0x2c] ;  /* 0x00002c0602127981 */ /* 0x000f68000c1e1900 */
[----:B------:R-:W4:Y:S01]  /*04f0*/  LDG.E R22, desc[UR6][R2.64+0x30] ;  /* 0x0000300602167981 */ /* 0x000f22000c1e1900 */
[----:B------:R-:W-:-:S03]  /*0500*/  FFMA R28, R16, R17, R25 ;  /* 0x00000011101c7223 */ /* 0x000fc60000000019 */
[----:B------:R-:W3:Y:S04]  /*0510*/  LDG.E R25, desc[UR6][R4.64+0x34] ;  /* 0x0000340604197981 */ /* 0x000ee8000c1e1900 */
[----:B------:R-:W3:Y:S04]  /*0520*/  LDG.E R24, desc[UR6][R2.64+0x34] ;  /* 0x0000340602187981 */ /* 0x000ee8000c1e1900 */
[----:B------:R-:W3:Y:S04]  /*0530*/  LDG.E R17, desc[UR6][R4.64+0x38] ;  /* 0x0000380604117981 */ /* 0x000ee8000c1e1900 */
[----:B------:R-:W3:Y:S01]  /*0540*/  LDG.E R16, desc[UR6][R2.64+0x38] ;  /* 0x0000380602107981 */ /* 0x000ee2000c1e1900 */
[----:B------:R-:W-:-:S04]  /*0550*/  IADD3 R12, PT, PT, R12, 0x10, RZ ;  /* 0x000000100c0c7810 */ /* 0x000fc80007ffe0ff */
[----:B------:R-:W-:Y:S02]  /*0560*/  ISETP.NE.AND P0, PT, R12, RZ, PT ;  /* 0x000000ff0c00720c */ /* 0x000fe40003f05270 */
[----:B------:R-:W-:Y:S02]  /*0570*/  IADD3 R13, PT, PT, R13, 0x10, RZ ;  /* 0x000000100d0d7810 */ /* 0x000fe40007ffe0ff */
[----:B------:R-:W-:Y:S01]  /*0580*/  IADD3 R11, PT, PT, R11, 0x10, RZ ;  /* 0x000000100b0b7810 */ /* 0x000fe20007ffe0ff */
[----:B--2---:R-:W-:-:S04]  /*0590*/  FFMA R15, R15, R14, R28 ;  /* 0x0000000e0f0f7223 */ /* 0x004fc8000000001c */
[----:B-----5:R-:W-:-:S04]  /*05a0*/  FFMA R15, R18, R19, R15 ;  /* 0x00000013120f7223 */ /* 0x020fc8000000000f */
[----:B----4-:R-:W-:-:S04]  /*05b0*/  FFMA R15, R22, R23, R15 ;  /* 0x00000017160f7223 */ /* 0x010fc8000000000f */
[----:B---3--:R-:W-:-:S04]  /*05c0*/  FFMA R15, R24, R25, R15 ;  /* 0x00000019180f7223 */ /* 0x008fc8000000000f */
[----:B------:R-:W-:-:S04]  /*05d0*/  FFMA R15, R16, R17, R15 ;  /* 0x00000011100f7223 */ /* 0x000fc8000000000f */
[----:B------:R-:W-:Y:S01]  /*05e0*/  FFMA R14, R27, R26, R15 ;  /* 0x0000001a1b0e7223 */ /* 0x000fe2000000000f */
[----:B------:R-:W-:Y:S06]  /*05f0*/  @P0 BRA `(.L_x_2) ;  /* 0xfffffffc001c0947 */ /* 0x000fec000383ffff */
[----:B------:R-:W-:-:S07]  /*0600*/  MOV R11, R6 ;  /* 0x00000006000b7202 */ /* 0x000fce0000000f00 */
.L_x_1:
[----:B------:R-:W-:-:S13]  /*0610*/  ISETP.NE.AND P0, PT, R20, RZ, PT ;  /* 0x000000ff1400720c */ /* 0x000fda0003f05270 */
[----:B------:R-:W-:Y:S05]  /*0620*/  @!P0 BRA `(.L_x_3) ;  /* 0x0000000400388947 */ /* 0x000fea0003800000 */
[----:B------:R-:W-:Y:S02]  /*0630*/  IADD3 R2, PT, PT, R20, -0x1, RZ ;  /* 0xffffffff14027810 */ /* 0x000fe40007ffe0ff */
[----:B------:R-:W-:Y:S02]  /*0640*/  ISETP.NE.AND P1, PT, R21, RZ, PT ;  /* 0x000000ff1500720c */ /* 0x000fe40003f25270 */
[----:B------:R-:W-:-:S13]  /*0650*/  ISETP.GE.U32.AND P0, PT, R2, 0x7, PT ;  /* 0x000000070200780c */ /* 0x000fda0003f06070 */
[----:B------:R-:W-:Y:S05]  /*0660*/  @!P0 BRA `(.L_x_4) ;  /* 0x00000000007c8947 */ /* 0x000fea0003800000 */
[----:B------:R-:W0:Y:S01]  /*0670*/  LDC.64 R2, c[0x0][0x380] ;  /* 0x0000e000ff027b82 */ /* 0x000e220000000a00 */
[----:B------:R-:W-:Y:S02]  /*0680*/  IADD3 R13, PT, PT, R10, R11, RZ ;  /* 0x0000000b0a0d7210 */ /* 0x000fe40007ffe0ff */
[----:B------:R-:W-:-:S05]  /*0690*/  IADD3 R15, PT, PT, R11, UR8, RZ ;  /* 0x000000080b0f7c10 */ /* 0x000fca000fffe0ff */
        /* <DEDUP_REMOVED lines=12> */
[----:B------:R-:W5:Y:S04]  /*0760*/  LDG.E R22, desc[UR6][R4.64+0x10] ;  /* 0x0000100604167981 */ /* 0x000f68000c1e1900 */
[----:B------:R-:W5:Y:S04]  /*0770*/  LDG.E R27, desc[UR6][R4.64+0x18] ;  /* 0x00001806041b7981 */ /* 0x000f68000c1e1900 */
[----:B------:R-:W5:Y:S04]  /*0780*/  LDG.E R25, desc[UR6][R2.64+0x1c] ;  /* 0x00001c0602197981 */ /* 0x000f68000c1e1900 */
[----:B------:R-:W5:Y:S01]  /*0790*/  LDG.E R26, desc[UR6][R4.64+0x1c] ;  /* 0x00001c06041a7981 */ /* 0x000f62000c1e1900 */
[----:B--2---:R-:W-:-:S03]  /*07a0*/  FFMA R29, R23, R24, R14 ;  /* 0x00000018171d7223 */ /* 0x004fc6000000000e */
[----:B------:R-:W2:Y:S04]  /*07b0*/  LDG.E R23, desc[UR6][R2.64+0x14] ;  /* 0x0000140602177981 */ /* 0x000ea8000c1e1900 */
[----:B------:R-:W2:Y:S04]  /*07c0*/  LDG.E R24, desc[UR6][R4.64+0x14] ;  /* 0x0000140604187981 */ /* 0x000ea8000c1e1900 */
[----:B------:R-:W2:Y:S01]  /*07d0*/  LDG.E R14, desc[UR6][R2.64+0x18] ;  /* 0x00001806020e7981 */ /* 0x000ea2000c1e1900 */
[----:B---3--:R-:W-:-:S04]  /*07e0*/  FFMA R12, R12, R13, R29 ;  /* 0x0000000d0c0c7223 */ /* 0x008fc8000000001d */
[----:B----4-:R-:W-:-:S04]  /*07f0*/  FFMA R12, R15, R16, R12 ;  /* 0x000000100f0c7223 */ /* 0x010fc8000000000c */
[----:B-----5:R-:W-:-:S04]  /*0800*/  FFMA R12, R17, R18, R12 ;  /* 0x00000012110c7223 */ /* 0x020fc8000000000c */
[----:B------:R-:W-:Y:S01]  /*0810*/  FFMA R12, R19, R22, R12 ;  /* 0x00000016130c7223 */ /* 0x000fe2000000000c */
[----:B------:R-:W-:-:S03]  /*0820*/  IADD3 R11, PT, PT, R11, 0x8, RZ ;  /* 0x000000080b0b7810 */ /* 0x000fc60007ffe0ff */
[----:B--2---:R-:W-:-:S04]  /*0830*/  FFMA R23, R23, R24, R12 ;  /* 0x0000001817177223 */ /* 0x004fc8000000000c */
[----:B------:R-:W-:-:S04]  /*0840*/  FFMA R14, R14, R27, R23 ;  /* 0x0000001b0e0e7223 */ /* 0x000fc80000000017 */
[----:B------:R-:W-:-:S07]  /*0850*/  FFMA R14, R25, R26, R14 ;  /* 0x0000001a190e7223 */ /* 0x000fce000000000e */
.L_x_4:
        /* <DEDUP_REMOVED lines=14> */
[----:B------:R-:W4:Y:S04]  /*0940*/  LDG.E R15, desc[UR6][R4.64+0x4] ;  /* 0x00000406040f7981 */ /* 0x000f28000c1e1900 */
[----:B------:R-:W4:Y:S04]  /*0950*/  LDG.E R16, desc[UR6][R2.64+0x4] ;  /* 0x0000040602107981 */ /* 0x000f28000c1e1900 */
[----:B------:R-:W3:Y:S04]  /*0960*/  LDG.E R18, desc[UR6][R2.64+0x8] ;  /* 0x0000080602127981 */ /* 0x000ee8000c1e1900 */
[----:B------:R-:W5:Y:S04]  /*0970*/  LDG.E R19, desc[UR6][R4.64+0xc] ;  /* 0x00000c0604137981 */ /* 0x000f68000c1e1900 */
[----:B------:R-:W5:Y:S01]  /*0980*/  LDG.E R22, desc[UR6][R2.64+0xc] ;  /* 0x00000c0602167981 */ /* 0x000f62000c1e1900 */
[----:B------:R-:W-:Y:S01]  /*0990*/  IADD3 R11, PT, PT, R11, 0x4, RZ ;  /* 0x000000040b0b7810 */ /* 0x000fe20007ffe0ff */
[----:B--2---:R-:W-:-:S04]  /*09a0*/  FFMA R12, R13, R12, R14 ;  /* 0x0000000c0d0c7223 */ /* 0x004fc8000000000e */
[----:B----4-:R-:W-:-:S04]  /*09b0*/  FFMA R12, R15, R16, R12 ;  /* 0x000000100f0c7223 */ /* 0x010fc8000000000c */
[----:B---3--:R-:W-:-:S04]  /*09c0*/  FFMA R12, R17, R18, R12 ;  /* 0x00000012110c7223 */ /* 0x008fc8000000000c */
[----:B-----5:R-:W-:-:S07]  /*09d0*/  FFMA R14, R19, R22, R12 ;  /* 0x00000016130e7223 */ /* 0x020fce000000000c */
.L_x_5:
[----:B------:R-:W-:Y:S05]  /*09e0*/  @!P1 BRA `(.L_x_3) ;  /* 0x0000000000489947 */ /* 0x000fea0003800000 */
[----:B------:R-:W0:Y:S01]  /*09f0*/  LDC.64 R4, c[0x0][0x380] ;  /* 0x0000e000ff047b82 */ /* 0x000e220000000a00 */
[----:B------:R-:W-:Y:S02]  /*0a00*/  IADD3 R13, PT, PT, R10, R11, RZ ;  /* 0x0000000b0a0d7210 */ /* 0x000fe40007ffe0ff */
[----:B------:R-:W-:-:S05]  /*0a10*/  IADD3 R11, PT, PT, R11, UR8, RZ ;  /* 0x000000080b0b7c10 */ /* 0x000fca000fffe0ff */
[----:B------:R-:W1:Y:S01]  /*0a20*/  LDC.64 R2, c[0x0][0x388] ;  /* 0x0000e200ff027b82 */ /* 0x000e620000000a00 */
[----:B0-----:R-:W-:-:S04]  /*0a30*/  IMAD.WIDE R4, R13, 0x4, R4 ;  /* 0x000000040d047825 */ /* 0x001fc800078e0204 */
[----:B-1----:R-:W-:Y:S02]  /*0a40*/  IMAD.WIDE R2, R11, 0x4, R2 ;  /* 0x000000040b027825 */ /* 0x002fe400078e0202 */
[----:B------:R-:W2:Y:S04]  /*0a50*/  LDG.E R11, desc[UR6][R4.64] ;  /* 0x00000006040b7981 */ /* 0x000ea8000c1e1900 */
[----:B------:R-:W2:Y:S01]  /*0a60*/  LDG.E R10, desc[UR6][R2.64] ;  /* 0x00000006020a7981 */ /* 0x000ea2000c1e1900 */
[----:B------:R-:W-:Y:S01]  /*0a70*/  ISETP.NE.AND P0, PT, R8, 0x1, PT ;  /* 0x000000010800780c */ /* 0x000fe20003f05270 */
[----:B--2---:R-:W-:-:S12]  /*0a80*/  FFMA R14, R11, R10, R14 ;  /* 0x0000000a0b0e7223 */ /* 0x004fd8000000000e */
[----:B------:R-:W-:Y:S05]  /*0a90*/  @!P0 BRA `(.L_x_3) ;  /* 0x00000000001c8947 */ /* 0x000fea0003800000 */
[----:B------:R-:W-:Y:S01]  /*0aa0*/  ISETP.NE.AND P0, PT, R8, 0x2, PT ;  /* 0x000000020800780c */ /* 0x000fe20003f05270 */
[----:B------:R-:W2:Y:S04]  /*0ab0*/  LDG.E R11, desc[UR6][R4.64+0x4] ;  /* 0x00000406040b7981 */ /* 0x000ea8000c1e1900 */
[----:B------:R-:W2:Y:S08]  /*0ac0*/  LDG.E R10, desc[UR6][R2.64+0x4] ;  /* 0x00000406020a7981 */ /* 0x000eb0000c1e1900 */
[----:B------:R-:W3:Y:S04]  /*0ad0*/  @P0 LDG.E R13, desc[UR6][R4.64+0x8] ;  /* 0x00000806040d0981 */ /* 0x000ee8000c1e1900 */
[----:B------:R-:W3:Y:S01]  /*0ae0*/  @P0 LDG.E R12, desc[UR6][R2.64+0x8] ;  /* 0x00000806020c0981 */ /* 0x000ee2000c1e1900 */
[----:B--2---:R-:W-:-:S04]  /*0af0*/  FFMA R14, R11, R10, R14 ;  /* 0x0000000a0b0e7223 */ /* 0x004fc8000000000e */
[----:B---3--:R-:W-:-:S07]  /*0b00*/  @P0 FFMA R14, R13, R12, R14 ;  /* 0x0000000c0d0e0223 */ /* 0x008fce000000000e */
.L_x_3:
[----:B------:R-:W-:Y:S05]  /*0b10*/  BRA.U UP1, `(.L_x_6) ;  /* 0xfffffff501a07547 */ /* 0x000fea000b83ffff */
.L_x_0:
[----:B------:R-:W0:Y:S01]  /*0b20*/  LDC.64 R2, c[0x0][0x390] ;  /* 0x0000e400ff027b82 */ /* 0x000e220000000a00 */
[----:B------:R-:W1:Y:S02]  /*0b30*/  LDCU UR4, c[0x3][0x14] ;  /* 0x00c00280ff0477ac */ /* 0x000e640008000800 */
[----:B-1----:R-:W-:-:S04]  /*0b40*/  IMAD R7, R0, UR4, R7 ;  /* 0x0000000400077c24 */ /* 0x002fc8000f8e0207 */
[----:B0-----:R-:W-:-:S05]  /*0b50*/  IMAD.WIDE R2, R7, 0x4, R2 ;  /* 0x0000000407027825 */ /* 0x001fca00078e0202 */
[----:B------:R-:W-:Y:S01]  /*0b60*/  STG.E desc[UR6][R2.64], R14 ;  /* 0x0000000e02007986 */ /* 0x000fe2000c101906 */
[----:B------:R-:W-:Y:S05]  /*0b70*/  EXIT ;  /* 0x000000000000794d */ /* 0x000fea0003800000 */
.L_x_7:
[----:B------:R-:W-:-:S00]  /*0b80*/  BRA `(.L_x_7) ;  /* 0xfffffffc00fc7947 */ /* 0x000fc0000383ffff */
[----:B------:R-:W-:-:S00]  /*0b90*/  NOP ;  /* 0x0000000000007918 */ /* 0x000fc00000000000 */
        /* <DEDUP_REMOVED lines=14> */
.L_x_8:


//--------------------- .nv.shared.reserved.0     --------------------------
	.section	.nv.shared.reserved.0,"aw",@nobits
	.weak		__nv_reservedSMEM_offset_0_alias
	.size		__nv_reservedSMEM_offset_0_alias, 0, 64
	.other		__nv_reservedSMEM_offset_0_alias,@"STO_CUDA_RESERVED_SHARED STV_DEFAULT"
__nv_reservedSMEM_offset_0_alias:
	.zero		0
	.zero		64


//--------------------- .nv.constant0._Z14gpu__convolutePfS_S_ --------------------------
	.section	.nv.constant0._Z14gpu__convolutePfS_S_,"a",@progbits
	.sectionflags	@""
	.align	4
.nv.constant0._Z14gpu__convolutePfS_S_:
	.zero		920


//--------------------- SYMBOLS --------------------------

	.type		.nv.reservedSmem.offset0,@object
	.size		.nv.reservedSmem.offset0,0x4
